//
// Generated by NVIDIA NVVM Compiler
//
// Compiler Build ID: CL-36424714
// Cuda compilation tools, release 13.0, V13.0.88
// Based on NVVM 20.0.0
//

.version 9.0
.target sm_100
.address_size 64

	// .globl	_Z6dotmulIfEvPT_S1_S1_S1_

.visible .entry _Z6dotmulIfEvPT_S1_S1_S1_(
	.param .u64 .ptr .align 1 _Z6dotmulIfEvPT_S1_S1_S1__param_0,
	.param .u64 .ptr .align 1 _Z6dotmulIfEvPT_S1_S1_S1__param_1,
	.param .u64 .ptr .align 1 _Z6dotmulIfEvPT_S1_S1_S1__param_2,
	.param .u64 .ptr .align 1 _Z6dotmulIfEvPT_S1_S1_S1__param_3
)
{
	.reg .pred 	%p<2>;
	.reg .b32 	%r<5>;
	.reg .b32 	%f<6>;
	.reg .b64 	%rd<14>;

	ld.param.u64 	%rd1, [_Z6dotmulIfEvPT_S1_S1_S1__param_0];
	ld.param.u64 	%rd2, [_Z6dotmulIfEvPT_S1_S1_S1__param_1];
	ld.param.u64 	%rd3, [_Z6dotmulIfEvPT_S1_S1_S1__param_2];
	ld.param.u64 	%rd4, [_Z6dotmulIfEvPT_S1_S1_S1__param_3];
	mov.u32 	%r2, %ctaid.x;
	mov.u32 	%r3, %ntid.x;
	mov.u32 	%r4, %tid.x;
	mad.lo.s32 	%r1, %r2, %r3, %r4;
	setp.gt.s32 	%p1, %r1, 33554431;
	@%p1 bra 	$L__BB0_2;
	cvta.to.global.u64 	%rd5, %rd1;
	cvta.to.global.u64 	%rd6, %rd2;
	cvta.to.global.u64 	%rd7, %rd3;
	cvta.to.global.u64 	%rd8, %rd4;
	mul.wide.s32 	%rd9, %r1, 4;
	add.s64 	%rd10, %rd5, %rd9;
	ld.global.f32 	%f1, [%rd10];
	add.s64 	%rd11, %rd6, %rd9;
	ld.global.f32 	%f2, [%rd11];
	add.s64 	%rd12, %rd7, %rd9;
	ld.global.f32 	%f3, [%rd12];
	mul.f32 	%f4, %f1, %f2;
	mul.f32 	%f5, %f4, %f3;
	add.s64 	%rd13, %rd8, %rd9;
	st.global.f32 	[%rd13], %f5;
$L__BB0_2:
	ret;

}


// ===== COMPILED SASS (sm_100) =====

	.target	sm_100

	.elftype	@"ET_EXEC"


//--------------------- .note.nv.tkinfo           --------------------------
	.section	.note.nv.tkinfo,"",@"SHT_NOTE"
	.sectionflags	@"SHF_NOTE_NV_TKINFO"
	.tkinfo
        /*0018*/ 	.word	0x00000002
        /*0030*/ 	.string	""
        /*0030*/ 	.string	"ptxas"
        /*0030*/ 	.string	"Cuda compilation tools, release 13.0, V13.0.88"
        /*0030*/ 	.string	"Build cuda_13.0.r13.0/compiler.36424714_0"
        /*0030*/ 	.string	"-arch sm_100 -m 64 "



//--------------------- .note.nv.cuinfo           --------------------------
	.section	.note.nv.cuinfo,"",@"SHT_NOTE"
	.sectionflags	@"SHF_NOTE_NV_CUINFO"
        /*0018*/ 	.short	0x0002
        /*001a*/ 	.short	0x0064
        /*001c*/ 	.short	0x0082
	.zero		2


//--------------------- .nv.info                  --------------------------
	.section	.nv.info,"",@"SHT_CUDA_INFO"
	.align	4


	//----- nvinfo : EIATTR_REGCOUNT
	.align		4
        /*0000*/ 	.byte	0x04, 0x2f
        /*0002*/ 	.short	(.L_1 - .L_0)
	.align		4
.L_0:
        /*0004*/ 	.word	index@(_Z6dotmulIfEvPT_S1_S1_S1_)
        /*0008*/ 	.word	0x00000010


	//----- nvinfo : EIATTR_FRAME_SIZE
	.align		4
.L_1:
        /*000c*/ 	.byte	0x04, 0x11
        /*000e*/ 	.short	(.L_3 - .L_2)
	.align		4
.L_2:
        /*0010*/ 	.word	index@(_Z6dotmulIfEvPT_S1_S1_S1_)
        /*0014*/ 	.word	0x00000000


	//----- nvinfo : EIATTR_MIN_STACK_SIZE
	.align		4
.L_3:
        /*0018*/ 	.byte	0x04, 0x12
        /*001a*/ 	.short	(.L_5 - .L_4)
	.align		4
.L_4:
        /*001c*/ 	.word	index@(_Z6dotmulIfEvPT_S1_S1_S1_)
        /*0020*/ 	.word	0x00000000
.L_5:


//--------------------- .nv.compat                --------------------------
	.section	.nv.compat,"",@"SHT_CUDA_COMPAT_INFO"
	.align	4
        /*0000*/ 	.byte	0x02, 0x09, 0x00, 0x00, 0x02, 0x02, 0x01, 0x00, 0x02, 0x05, 0x05, 0x00, 0x03, 0x07, 0x01, 0x01
        /*0010*/ 	.byte	0x02, 0x03, 0x00, 0x00, 0x02, 0x06, 0x01, 0x00, 0x04, 0x0b, 0x08, 0x00, 0x09, 0x00, 0x00, 0x00
        /*0020*/ 	.byte	0x00, 0x00, 0x00, 0x00


//--------------------- .nv.info._Z6dotmulIfEvPT_S1_S1_S1_ --------------------------
	.section	.nv.info._Z6dotmulIfEvPT_S1_S1_S1_,"",@"SHT_CUDA_INFO"
	.sectionflags	@""
	.align	4


	//----- nvinfo : EIATTR_CUDA_API_VERSION
	.align		4
        /*0000*/ 	.byte	0x04, 0x37
        /*0002*/ 	.short	(.L_7 - .L_6)
.L_6:
        /*0004*/ 	.word	0x00000082


	//----- nvinfo : EIATTR_KPARAM_INFO
	.align		4
.L_7:
        /*0008*/ 	.byte	0x04, 0x17
        /*000a*/ 	.short	(.L_9 - .L_8)
.L_8:
        /*000c*/ 	.word	0x00000000
        /*0010*/ 	.short	0x0003
        /*0012*/ 	.short	0x0018
        /*0014*/ 	.byte	0x00, 0xf5, 0x21, 0x00


	//----- nvinfo : EIATTR_KPARAM_INFO
	.align		4
.L_9:
        /*0018*/ 	.byte	0x04, 0x17
        /*001a*/ 	.short	(.L_11 - .L_10)
.L_10:
        /*001c*/ 	.word	0x00000000
        /*0020*/ 	.short	0x0002
        /*0022*/ 	.short	0x0010
        /*0024*/ 	.byte	0x00, 0xf5, 0x21, 0x00


	//----- nvinfo : EIATTR_KPARAM_INFO
	.align		4
.L_11:
        /*0028*/ 	.byte	0x04, 0x17
        /*002a*/ 	.short	(.L_13 - .L_12)
.L_12:
        /*002c*/ 	.word	0x00000000
        /*0030*/ 	.short	0x0001
        /*0032*/ 	.short	0x0008
        /*0034*/ 	.byte	0x00, 0xf5, 0x21, 0x00


	//----- nvinfo : EIATTR_KPARAM_INFO
	.align		4
.L_13:
        /*0038*/ 	.byte	0x04, 0x17
        /*003a*/ 	.short	(.L_15 - .L_14)
.L_14:
        /*003c*/ 	.word	0x00000000
        /*0040*/ 	.short	0x0000
        /*0042*/ 	.short	0x0000
        /*0044*/ 	.byte	0x00, 0xf5, 0x21, 0x00


	//----- nvinfo : EIATTR_SPARSE_MMA_MASK
	.align		4
.L_15:
        /*0048*/ 	.byte	0x03, 0x50
        /*004a*/ 	.short	0x0000


	//----- nvinfo : EIATTR_MAXREG_COUNT
	.align		4
        /*004c*/ 	.byte	0x03, 0x1b
        /*004e*/ 	.short	0x00ff


	//----- nvinfo : EIATTR_MERCURY_ISA_VERSION
	.align		4
        /*0050*/ 	.byte	0x03, 0x5f
        /*0052*/ 	.short	0x0101


	//----- nvinfo : EIATTR_VRC_CTA_INIT_COUNT
	.align		4
        /*0054*/ 	.byte	0x02, 0x4a
	.zero		1
	.zero		1


	//----- nvinfo : EIATTR_EXIT_INSTR_OFFSETS
	.align		4
        /*0058*/ 	.byte	0x04, 0x1c
        /*005a*/ 	.short	(.L_17 - .L_16)


	//   ....[0]....
.L_16:
        /*005c*/ 	.word	0x00000060


	//   ....[1]....
        /*0060*/ 	.word	0x00000160


	//----- nvinfo : EIATTR_CBANK_PARAM_SIZE
	.align		4
.L_17:
        /*0064*/ 	.byte	0x03, 0x19
        /*0066*/ 	.short	0x0020


	//----- nvinfo : EIATTR_PARAM_CBANK
	.align		4
        /*0068*/ 	.byte	0x04, 0x0a
        /*006a*/ 	.short	(.L_19 - .L_18)
	.align		4
.L_18:
        /*006c*/ 	.word	index@(.nv.constant0._Z6dotmulIfEvPT_S1_S1_S1_)
        /*0070*/ 	.short	0x0380
        /*0072*/ 	.short	0x0020


	//----- nvinfo : EIATTR_SW_WAR
	.align		4
.L_19:
        /*0074*/ 	.byte	0x04, 0x36
        /*0076*/ 	.short	(.L_21 - .L_20)
.L_20:
        /*0078*/ 	.word	0x00000008
.L_21:


//--------------------- .nv.callgraph             --------------------------
	.section	.nv.callgraph,"",@"SHT_CUDA_CALLGRAPH"
	.align	4
	.sectionentsize	8
	.align		4
        /*0000*/ 	.word	0x00000000
	.align		4
        /*0004*/ 	.word	0xffffffff
	.align		4
        /*0008*/ 	.word	0x00000000
	.align		4
        /*000c*/ 	.word	0xfffffffe
	.align		4
        /*0010*/ 	.word	0x00000000
	.align		4
        /*0014*/ 	.word	0xfffffffd
	.align		4
        /*0018*/ 	.word	0x00000000
	.align		4
        /*001c*/ 	.word	0xfffffffc


//--------------------- .text._Z6dotmulIfEvPT_S1_S1_S1_ --------------------------
	.section	.text._Z6dotmulIfEvPT_S1_S1_S1_,"ax",@progbits
	.align	128
        .global         _Z6dotmulIfEvPT_S1_S1_S1_
        .type           _Z6dotmulIfEvPT_S1_S1_S1_,@function
        .size           _Z6dotmulIfEvPT_S1_S1_S1_,(.L_x_1 - _Z6dotmulIfEvPT_S1_S1_S1_)
        .other          _Z6dotmulIfEvPT_S1_S1_S1_,@"STO_CUDA_ENTRY STV_DEFAULT"
_Z6dotmulIfEvPT_S1_S1_S1_:
.text._Z6dotmulIfEvPT_S1_S1_S1_:
[----:B------:R-:W-:Y:S01]  /*0000*/  LDC R1, c[0x0][0x37c] ;  /* 0x0000df00ff017b82 */ /* 0x000fe20000000800 */
[----:B------:R-:W0:Y:S07]  /*0010*/  S2R R0, SR_TID.X ;  /* 0x0000000000007919 */ /* 0x000e2e0000002100 */
[----:B------:R-:W0:Y:S08]  /*0020*/  S2UR UR4, SR_CTAID.X ;  /* 0x00000000000479c3 */ /* 0x000e300000002500 */
[----:B------:R-:W0:Y:S02]  /*0030*/  LDC R11, c[0x0][0x360] ;  /* 0x0000d800ff0b7b82 */ /* 0x000e240000000800 */
[----:B0-----:R-:W-:-:S05]  /*0040*/  IMAD R11, R11, UR4, R0 ;  /* 0x000000040b0b7c24 */ /* 0x001fca000f8e0200 */
[----:B------:R-:W-:-:S13]  /*0050*/  ISETP.GT.AND P0, PT, R11, 0x1ffffff, PT ;  /* 0x01ffffff0b00780c */ /* 0x000fda0003f04270 */
[----:B------:R-:W-:Y:S05]  /*0060*/  @P0 EXIT ;  /* 0x000000000000094d */ /* 0x000fea0003800000 */
[----:B------:R-:W0:Y:S01]  /*0070*/  LDC.64 R2, c[0x0][0x380] ;  /* 0x0000e000ff027b82 */ /* 0x000e220000000a00 */
[----:B------:R-:W1:Y:S07]  /*0080*/  LDCU.64 UR4, c[0x0][0x358] ;  /* 0x00006b00ff0477ac */ /* 0x000e6e0008000a00 */
[----:B------:R-:W2:Y:S08]  /*0090*/  LDC.64 R4, c[0x0][0x388] ;  /* 0x0000e200ff047b82 */ /* 0x000eb00000000a00 */
[----:B------:R-:W3:Y:S01]  /*00a0*/  LDC.64 R6, c[0x0][0x390] ;  /* 0x0000e400ff067b82 */ /* 0x000ee20000000a00 */
[----:B0-----:R-:W-:-:S07]  /*00b0*/  IMAD.WIDE R2, R11, 0x4, R2 ;  /* 0x000000040b027825 */ /* 0x001fce00078e0202 */
[----:B------:R-:W0:Y:S01]  /*00c0*/  LDC.64 R8, c[0x0][0x398] ;  /* 0x0000e600ff087b82 */ /* 0x000e220000000a00 */
[----:B-1----:R-:W4:Y:S01]  /*00d0*/  LDG.E R2, desc[UR4][R2.64] ;  /* 0x0000000402027981 */ /* 0x002f22000c1e1900 */
[----:B--2---:R-:W-:-:S06]  /*00e0*/  IMAD.WIDE R4, R11, 0x4, R4 ;  /* 0x000000040b047825 */ /* 0x004fcc00078e0204 */
[----:B------:R-:W4:Y:S01]  /*00f0*/  LDG.E R5, desc[UR4][R4.64] ;  /* 0x0000000404057981 */ /* 0x000f22000c1e1900 */
[----:B---3--:R-:W-:-:S06]  /*0100*/  IMAD.WIDE R6, R11, 0x4, R6 ;  /* 0x000000040b067825 */ /* 0x008fcc00078e0206 */
[----:B------:R-:W2:Y:S01]  /*0110*/  LDG.E R6, desc[UR4][R6.64] ;  /* 0x0000000406067981 */ /* 0x000ea2000c1e1900 */
[----:B0-----:R-:W-:-:S04]  /*0120*/  IMAD.WIDE R8, R11, 0x4, R8 ;  /* 0x000000040b087825 */ /* 0x001fc800078e0208 */
[----:B----4-:R-:W-:-:S04]  /*0130*/  FMUL R13, R2, R5 ;  /* 0x00000005020d7220 */ /* 0x010fc80000400000 */
[----:B--2---:R-:W-:-:S05]  /*0140*/  FMUL R13, R6, R13 ;  /* 0x0000000d060d7220 */ /* 0x004fca0000400000 */
[----:B------:R-:W-:Y:S01]  /*0150*/  STG.E desc[UR4][R8.64], R13 ;  /* 0x0000000d08007986 */ /* 0x000fe2000c101904 */
[----:B------:R-:W-:Y:S05]  /*0160*/  EXIT ;  /* 0x000000000000794d */ /* 0x000fea0003800000 */
.L_x_0:
[----:B------:R-:W-:-:S00]  /*0170*/  BRA `(.L_x_0) ;  /* 0xfffffffc00fc7947 */ /* 0x000fc0000383ffff */
[----:B------:R-:W-:-:S00]  /*0180*/  NOP ;  /* 0x0000000000007918 */ /* 0x000fc00000000000 */
[----:B------:R-:W-:-:S00]  /*0190*/  NOP ;  /* 0x0000000000007918 */ /* 0x000fc00000000000 */
[----:B------:R-:W-:-:S00]  /*01a0*/  NOP ;  /* 0x0000000000007918 */ /* 0x000fc00000000000 */
[----:B------:R-:W-:-:S00]  /*01b0*/  NOP ;  /* 0x0000000000007918 */ /* 0x000fc00000000000 */
[----:B------:R-:W-:-:S00]  /*01c0*/  NOP ;  /* 0x0000000000007918 */ /* 0x000fc00000000000 */
[----:B------:R-:W-:-:S00]  /*01d0*/  NOP ;  /* 0x0000000000007918 */ /* 0x000fc00000000000 */
[----:B------:R-:W-:-:S00]  /*01e0*/  NOP ;  /* 0x0000000000007918 */ /* 0x000fc00000000000 */
[----:B------:R-:W-:-:S00]  /*01f0*/  NOP ;  /* 0x0000000000007918 */ /* 0x000fc00000000000 */
.L_x_1:


//--------------------- .nv.shared.reserved.0     --------------------------
	.section	.nv.shared.reserved.0,"aw",@nobits
	.weak		__nv_reservedSMEM_offset_0_alias
	.size		__nv_reservedSMEM_offset_0_alias, 0, 64
	.other		__nv_reservedSMEM_offset_0_alias,@"STO_CUDA_RESERVED_SHARED STV_DEFAULT"
__nv_reservedSMEM_offset_0_alias:
	.zero		0
	.zero		64


//--------------------- .nv.constant0._Z6dotmulIfEvPT_S1_S1_S1_ --------------------------
	.section	.nv.constant0._Z6dotmulIfEvPT_S1_S1_S1_,"a",@progbits
	.sectionflags	@""
	.align	4
.nv.constant0._Z6dotmulIfEvPT_S1_S1_S1_:
	.zero		928


//--------------------- SYMBOLS --------------------------

	.type		.nv.reservedSmem.offset0,@object
	.size		.nv.reservedSmem.offset0,0x4
